//
// Generated by NVIDIA NVVM Compiler
//
// Compiler Build ID: CL-36424714
// Cuda compilation tools, release 13.0, V13.0.88
// Based on NVVM 20.0.0
//

.version 9.0
.target sm_100
.address_size 64

	// .globl	_Z17naiveMatMulKernelPfS_S_i

.visible .entry _Z17naiveMatMulKernelPfS_S_i(
	.param .u64 .ptr .align 1 _Z17naiveMatMulKernelPfS_S_i_param_0,
	.param .u64 .ptr .align 1 _Z17naiveMatMulKernelPfS_S_i_param_1,
	.param .u64 .ptr .align 1 _Z17naiveMatMulKernelPfS_S_i_param_2,
	.param .u32 _Z17naiveMatMulKernelPfS_S_i_param_3
)
{
	.reg .pred 	%p<10>;
	.reg .b32 	%r<40>;
	.reg .b32 	%f<67>;
	.reg .b64 	%rd<67>;

	ld.param.u64 	%rd14, [_Z17naiveMatMulKernelPfS_S_i_param_0];
	ld.param.u64 	%rd15, [_Z17naiveMatMulKernelPfS_S_i_param_1];
	ld.param.u32 	%r18, [_Z17naiveMatMulKernelPfS_S_i_param_3];
	cvta.to.global.u64 	%rd1, %rd15;
	cvta.to.global.u64 	%rd2, %rd14;
	mov.u32 	%r19, %ctaid.x;
	mov.u32 	%r20, %ntid.x;
	mov.u32 	%r21, %tid.x;
	mad.lo.s32 	%r1, %r19, %r20, %r21;
	mov.u32 	%r22, %ctaid.y;
	mov.u32 	%r23, %ntid.y;
	mov.u32 	%r24, %tid.y;
	mad.lo.s32 	%r2, %r22, %r23, %r24;
	max.s32 	%r25, %r2, %r1;
	setp.ge.s32 	%p1, %r25, %r18;
	@%p1 bra 	$L__BB0_13;
	mul.lo.s32 	%r3, %r18, %r2;
	and.b32  	%r4, %r18, 7;
	setp.lt.u32 	%p2, %r18, 8;
	mov.f32 	%f66, 0f00000000;
	mov.b32 	%r38, 0;
	@%p2 bra 	$L__BB0_4;
	and.b32  	%r38, %r18, 2147483640;
	neg.s32 	%r36, %r38;
	mul.wide.s32 	%rd16, %r18, 4;
	add.s64 	%rd3, %rd1, %rd16;
	shl.b32 	%r7, %r18, 3;
	mul.wide.s32 	%rd17, %r18, 8;
	add.s64 	%rd4, %rd1, %rd17;
	mul.wide.s32 	%rd18, %r18, 12;
	add.s64 	%rd5, %rd1, %rd18;
	mul.wide.s32 	%rd19, %r18, 16;
	add.s64 	%rd6, %rd1, %rd19;
	mul.wide.s32 	%rd20, %r18, 20;
	add.s64 	%rd7, %rd1, %rd20;
	mul.wide.s32 	%rd21, %r18, 24;
	add.s64 	%rd8, %rd1, %rd21;
	mul.wide.s32 	%rd22, %r18, 28;
	add.s64 	%rd9, %rd1, %rd22;
	mul.wide.u32 	%rd23, %r3, 4;
	add.s64 	%rd24, %rd23, %rd2;
	add.s64 	%rd66, %rd24, 16;
	mov.f32 	%f66, 0f00000000;
	mov.u32 	%r35, %r1;
$L__BB0_3:
	.pragma "nounroll";
	mul.wide.s32 	%rd25, %r35, 4;
	add.s64 	%rd26, %rd3, %rd25;
	add.s64 	%rd27, %rd4, %rd25;
	add.s64 	%rd28, %rd5, %rd25;
	add.s64 	%rd29, %rd6, %rd25;
	add.s64 	%rd30, %rd7, %rd25;
	add.s64 	%rd31, %rd8, %rd25;
	add.s64 	%rd32, %rd9, %rd25;
	add.s64 	%rd33, %rd1, %rd25;
	ld.global.f32 	%f16, [%rd66+-16];
	ld.global.f32 	%f17, [%rd33];
	fma.rn.f32 	%f18, %f16, %f17, %f66;
	ld.global.f32 	%f19, [%rd66+-12];
	ld.global.f32 	%f20, [%rd26];
	fma.rn.f32 	%f21, %f19, %f20, %f18;
	ld.global.f32 	%f22, [%rd66+-8];
	ld.global.f32 	%f23, [%rd27];
	fma.rn.f32 	%f24, %f22, %f23, %f21;
	ld.global.f32 	%f25, [%rd66+-4];
	ld.global.f32 	%f26, [%rd28];
	fma.rn.f32 	%f27, %f25, %f26, %f24;
	ld.global.f32 	%f28, [%rd66];
	ld.global.f32 	%f29, [%rd29];
	fma.rn.f32 	%f30, %f28, %f29, %f27;
	ld.global.f32 	%f31, [%rd66+4];
	ld.global.f32 	%f32, [%rd30];
	fma.rn.f32 	%f33, %f31, %f32, %f30;
	ld.global.f32 	%f34, [%rd66+8];
	ld.global.f32 	%f35, [%rd31];
	fma.rn.f32 	%f36, %f34, %f35, %f33;
	ld.global.f32 	%f37, [%rd66+12];
	ld.global.f32 	%f38, [%rd32];
	fma.rn.f32 	%f66, %f37, %f38, %f36;
	add.s32 	%r36, %r36, 8;
	add.s32 	%r35, %r35, %r7;
	add.s64 	%rd66, %rd66, 32;
	setp.ne.s32 	%p3, %r36, 0;
	@%p3 bra 	$L__BB0_3;
$L__BB0_4:
	setp.eq.s32 	%p4, %r4, 0;
	@%p4 bra 	$L__BB0_12;
	and.b32  	%r13, %r18, 3;
	setp.lt.u32 	%p5, %r4, 4;
	@%p5 bra 	$L__BB0_7;
	add.s32 	%r27, %r38, %r3;
	mul.wide.u32 	%rd34, %r27, 4;
	add.s64 	%rd35, %rd2, %rd34;
	ld.global.f32 	%f40, [%rd35];
	mad.lo.s32 	%r28, %r38, %r18, %r1;
	mul.wide.s32 	%rd36, %r28, 4;
	add.s64 	%rd37, %rd1, %rd36;
	ld.global.f32 	%f41, [%rd37];
	fma.rn.f32 	%f42, %f40, %f41, %f66;
	cvt.u64.u32 	%rd38, %r3;
	cvt.u64.u32 	%rd39, %r38;
	add.s64 	%rd40, %rd39, %rd38;
	shl.b64 	%rd41, %rd40, 2;
	add.s64 	%rd42, %rd2, %rd41;
	ld.global.f32 	%f43, [%rd42+4];
	mul.wide.s32 	%rd43, %r18, 4;
	add.s64 	%rd44, %rd37, %rd43;
	ld.global.f32 	%f44, [%rd44];
	fma.rn.f32 	%f45, %f43, %f44, %f42;
	ld.global.f32 	%f46, [%rd42+8];
	add.s64 	%rd45, %rd44, %rd43;
	ld.global.f32 	%f47, [%rd45];
	fma.rn.f32 	%f48, %f46, %f47, %f45;
	ld.global.f32 	%f49, [%rd42+12];
	add.s64 	%rd46, %rd45, %rd43;
	ld.global.f32 	%f50, [%rd46];
	fma.rn.f32 	%f66, %f49, %f50, %f48;
	add.s32 	%r38, %r38, 4;
$L__BB0_7:
	setp.eq.s32 	%p6, %r13, 0;
	@%p6 bra 	$L__BB0_12;
	setp.eq.s32 	%p7, %r13, 1;
	@%p7 bra 	$L__BB0_10;
	add.s32 	%r29, %r38, %r3;
	mul.wide.u32 	%rd47, %r29, 4;
	add.s64 	%rd48, %rd2, %rd47;
	ld.global.f32 	%f52, [%rd48];
	mad.lo.s32 	%r30, %r38, %r18, %r1;
	mul.wide.s32 	%rd49, %r30, 4;
	add.s64 	%rd50, %rd1, %rd49;
	ld.global.f32 	%f53, [%rd50];
	fma.rn.f32 	%f54, %f52, %f53, %f66;
	cvt.u64.u32 	%rd51, %r3;
	cvt.u64.u32 	%rd52, %r38;
	add.s64 	%rd53, %rd52, %rd51;
	shl.b64 	%rd54, %rd53, 2;
	add.s64 	%rd55, %rd2, %rd54;
	ld.global.f32 	%f55, [%rd55+4];
	mul.wide.s32 	%rd56, %r18, 4;
	add.s64 	%rd57, %rd50, %rd56;
	ld.global.f32 	%f56, [%rd57];
	fma.rn.f32 	%f66, %f55, %f56, %f54;
	add.s32 	%r38, %r38, 2;
$L__BB0_10:
	and.b32  	%r31, %r18, 1;
	setp.eq.b32 	%p8, %r31, 1;
	not.pred 	%p9, %p8;
	@%p9 bra 	$L__BB0_12;
	add.s32 	%r32, %r38, %r3;
	mul.wide.u32 	%rd58, %r32, 4;
	add.s64 	%rd59, %rd2, %rd58;
	ld.global.f32 	%f57, [%rd59];
	mad.lo.s32 	%r33, %r38, %r18, %r1;
	mul.wide.s32 	%rd60, %r33, 4;
	add.s64 	%rd61, %rd1, %rd60;
	ld.global.f32 	%f58, [%rd61];
	fma.rn.f32 	%f66, %f57, %f58, %f66;
$L__BB0_12:
	ld.param.u64 	%rd65, [_Z17naiveMatMulKernelPfS_S_i_param_2];
	add.s32 	%r34, %r3, %r1;
	cvta.to.global.u64 	%rd62, %rd65;
	mul.wide.s32 	%rd63, %r34, 4;
	add.s64 	%rd64, %rd62, %rd63;
	st.global.f32 	[%rd64], %f66;
$L__BB0_13:
	ret;

}


// ===== COMPILED SASS (sm_100) =====

	.target	sm_100

	.elftype	@"ET_EXEC"


//--------------------- .note.nv.tkinfo           --------------------------
	.section	.note.nv.tkinfo,"",@"SHT_NOTE"
	.sectionflags	@"SHF_NOTE_NV_TKINFO"
	.tkinfo
        /*0018*/ 	.word	0x00000002
        /*0030*/ 	.string	""
        /*0030*/ 	.string	"ptxas"
        /*0030*/ 	.string	"Cuda compilation tools, release 13.0, V13.0.88"
        /*0030*/ 	.string	"Build cuda_13.0.r13.0/compiler.36424714_0"
        /*0030*/ 	.string	"-arch sm_100 -m 64 "



//--------------------- .note.nv.cuinfo           --------------------------
	.section	.note.nv.cuinfo,"",@"SHT_NOTE"
	.sectionflags	@"SHF_NOTE_NV_CUINFO"
        /*0018*/ 	.short	0x0002
        /*001a*/ 	.short	0x0064
        /*001c*/ 	.short	0x0082
	.zero		2


//--------------------- .nv.info                  --------------------------
	.section	.nv.info,"",@"SHT_CUDA_INFO"
	.align	4


	//----- nvinfo : EIATTR_REGCOUNT
	.align		4
        /*0000*/ 	.byte	0x04, 0x2f
        /*0002*/ 	.short	(.L_1 - .L_0)
	.align		4
.L_0:
        /*0004*/ 	.word	index@(_Z17naiveMatMulKernelPfS_S_i)
        /*0008*/ 	.word	0x0000001e


	//----- nvinfo : EIATTR_FRAME_SIZE
	.align		4
.L_1:
        /*000c*/ 	.byte	0x04, 0x11
        /*000e*/ 	.short	(.L_3 - .L_2)
	.align		4
.L_2:
        /*0010*/ 	.word	index@(_Z17naiveMatMulKernelPfS_S_i)
        /*0014*/ 	.word	0x00000000


	//----- nvinfo : EIATTR_MIN_STACK_SIZE
	.align		4
.L_3:
        /*0018*/ 	.byte	0x04, 0x12
        /*001a*/ 	.short	(.L_5 - .L_4)
	.align		4
.L_4:
        /*001c*/ 	.word	index@(_Z17naiveMatMulKernelPfS_S_i)
        /*0020*/ 	.word	0x00000000
.L_5:


//--------------------- .nv.compat                --------------------------
	.section	.nv.compat,"",@"SHT_CUDA_COMPAT_INFO"
	.align	4
        /*0000*/ 	.byte	0x02, 0x09, 0x00, 0x00, 0x02, 0x02, 0x01, 0x00, 0x02, 0x05, 0x05, 0x00, 0x03, 0x07, 0x01, 0x01
        /*0010*/ 	.byte	0x02, 0x03, 0x00, 0x00, 0x02, 0x06, 0x01, 0x00, 0x04, 0x0b, 0x08, 0x00, 0x09, 0x00, 0x00, 0x00
        /*0020*/ 	.byte	0x00, 0x00, 0x00, 0x00


//--------------------- .nv.info._Z17naiveMatMulKernelPfS_S_i --------------------------
	.section	.nv.info._Z17naiveMatMulKernelPfS_S_i,"",@"SHT_CUDA_INFO"
	.sectionflags	@""
	.align	4


	//----- nvinfo : EIATTR_CUDA_API_VERSION
	.align		4
        /*0000*/ 	.byte	0x04, 0x37
        /*0002*/ 	.short	(.L_7 - .L_6)
.L_6:
        /*0004*/ 	.word	0x00000082


	//----- nvinfo : EIATTR_KPARAM_INFO
	.align		4
.L_7:
        /*0008*/ 	.byte	0x04, 0x17
        /*000a*/ 	.short	(.L_9 - .L_8)
.L_8:
        /*000c*/ 	.word	0x00000000
        /*0010*/ 	.short	0x0003
        /*0012*/ 	.short	0x0018
        /*0014*/ 	.byte	0x00, 0xf0, 0x11, 0x00


	//----- nvinfo : EIATTR_KPARAM_INFO
	.align		4
.L_9:
        /*0018*/ 	.byte	0x04, 0x17
        /*001a*/ 	.short	(.L_11 - .L_10)
.L_10:
        /*001c*/ 	.word	0x00000000
        /*0020*/ 	.short	0x0002
        /*0022*/ 	.short	0x0010
        /*0024*/ 	.byte	0x00, 0xf5, 0x21, 0x00


	//----- nvinfo : EIATTR_KPARAM_INFO
	.align		4
.L_11:
        /*0028*/ 	.byte	0x04, 0x17
        /*002a*/ 	.short	(.L_13 - .L_12)
.L_12:
        /*002c*/ 	.word	0x00000000
        /*0030*/ 	.short	0x0001
        /*0032*/ 	.short	0x0008
        /*0034*/ 	.byte	0x00, 0xf5, 0x21, 0x00


	//----- nvinfo : EIATTR_KPARAM_INFO
	.align		4
.L_13:
        /*0038*/ 	.byte	0x04, 0x17
        /*003a*/ 	.short	(.L_15 - .L_14)
.L_14:
        /*003c*/ 	.word	0x00000000
        /*0040*/ 	.short	0x0000
        /*0042*/ 	.short	0x0000
        /*0044*/ 	.byte	0x00, 0xf5, 0x21, 0x00


	//----- nvinfo : EIATTR_SPARSE_MMA_MASK
	.align		4
.L_15:
        /*0048*/ 	.byte	0x03, 0x50
        /*004a*/ 	.short	0x0000


	//----- nvinfo : EIATTR_MAXREG_COUNT
	.align		4
        /*004c*/ 	.byte	0x03, 0x1b
        /*004e*/ 	.short	0x00ff


	//----- nvinfo : EIATTR_MERCURY_ISA_VERSION
	.align		4
        /*0050*/ 	.byte	0x03, 0x5f
        /*0052*/ 	.short	0x0101


	//----- nvinfo : EIATTR_VRC_CTA_INIT_COUNT
	.align		4
        /*0054*/ 	.byte	0x02, 0x4a
	.zero		1
	.zero		1


	//----- nvinfo : EIATTR_EXIT_INSTR_OFFSETS
	.align		4
        /*0058*/ 	.byte	0x04, 0x1c
        /*005a*/ 	.short	(.L_17 - .L_16)


	//   ....[0]....
.L_16:
        /*005c*/ 	.word	0x000000c0


	//   ....[1]....
        /*0060*/ 	.word	0x00000a90


	//----- nvinfo : EIATTR_CBANK_PARAM_SIZE
	.align		4
.L_17:
        /*0064*/ 	.byte	0x03, 0x19
        /*0066*/ 	.short	0x001c


	//----- nvinfo : EIATTR_PARAM_CBANK
	.align		4
        /*0068*/ 	.byte	0x04, 0x0a
        /*006a*/ 	.short	(.L_19 - .L_18)
	.align		4
.L_18:
        /*006c*/ 	.word	index@(.nv.constant0._Z17naiveMatMulKernelPfS_S_i)
        /*0070*/ 	.short	0x0380
        /*0072*/ 	.short	0x001c


	//----- nvinfo : EIATTR_SW_WAR
	.align		4
.L_19:
        /*0074*/ 	.byte	0x04, 0x36
        /*0076*/ 	.short	(.L_21 - .L_20)
.L_20:
        /*0078*/ 	.word	0x00000008
.L_21:


//--------------------- .nv.callgraph             --------------------------
	.section	.nv.callgraph,"",@"SHT_CUDA_CALLGRAPH"
	.align	4
	.sectionentsize	8
	.align		4
        /*0000*/ 	.word	0x00000000
	.align		4
        /*0004*/ 	.word	0xffffffff
	.align		4
        /*0008*/ 	.word	0x00000000
	.align		4
        /*000c*/ 	.word	0xfffffffe
	.align		4
        /*0010*/ 	.word	0x00000000
	.align		4
        /*0014*/ 	.word	0xfffffffd
	.align		4
        /*0018*/ 	.word	0x00000000
	.align		4
        /*001c*/ 	.word	0xfffffffc


//--------------------- .text._Z17naiveMatMulKernelPfS_S_i --------------------------
	.section	.text._Z17naiveMatMulKernelPfS_S_i,"ax",@progbits
	.align	128
        .global         _Z17naiveMatMulKernelPfS_S_i
        .type           _Z17naiveMatMulKernelPfS_S_i,@function
        .size           _Z17naiveMatMulKernelPfS_S_i,(.L_x_5 - _Z17naiveMatMulKernelPfS_S_i)
        .other          _Z17naiveMatMulKernelPfS_S_i,@"STO_CUDA_ENTRY STV_DEFAULT"
_Z17naiveMatMulKernelPfS_S_i:
.text._Z17naiveMatMulKernelPfS_S_i:
[----:B------:R-:W-:Y:S01]  /*0000*/  LDC R1, c[0x0][0x37c] ;  /* 0x0000df00ff017b82 */ /* 0x000fe20000000800 */
[----:B------:R-:W0:Y:S07]  /*0010*/  S2R R3, SR_TID.X ;  /* 0x0000000000037919 */ /* 0x000e2e0000002100 */
[----:B------:R-:W0:Y:S01]  /*0020*/  LDC R0, c[0x0][0x360] ;  /* 0x0000d800ff007b82 */ /* 0x000e220000000800 */
[----:B------:R-:W1:Y:S01]  /*0030*/  LDCU UR20, c[0x0][0x398] ;  /* 0x00007300ff1477ac */ /* 0x000e620008000800 */
[----:B------:R-:W2:Y:S06]  /*0040*/  S2R R2, SR_TID.Y ;  /* 0x0000000000027919 */ /* 0x000eac0000002200 */
[----:B------:R-:W0:Y:S08]  /*0050*/  S2UR UR4, SR_CTAID.X ;  /* 0x00000000000479c3 */ /* 0x000e300000002500 */
[----:B------:R-:W2:Y:S08]  /*0060*/  S2UR UR5, SR_CTAID.Y ;  /* 0x00000000000579c3 */ /* 0x000eb00000002600 */
[----:B------:R-:W2:Y:S01]  /*0070*/  LDC R13, c[0x0][0x364] ;  /* 0x0000d900ff0d7b82 */ /* 0x000ea20000000800 */
[----:B0-----:R-:W-:-:S02]  /*0080*/  IMAD R0, R0, UR4, R3 ;  /* 0x0000000400007c24 */ /* 0x001fc4000f8e0203 */
[----:B--2---:R-:W-:-:S05]  /*0090*/  IMAD R13, R13, UR5, R2 ;  /* 0x000000050d0d7c24 */ /* 0x004fca000f8e0202 */
[----:B------:R-:W-:-:S04]  /*00a0*/  VIMNMX R2, PT, PT, R0, R13, !PT ;  /* 0x0000000d00027248 */ /* 0x000fc80007fe0100 */
[----:B-1----:R-:W-:-:S13]  /*00b0*/  ISETP.GE.AND P0, PT, R2, UR20, PT ;  /* 0x0000001402007c0c */ /* 0x002fda000bf06270 */
[----:B------:R-:W-:Y:S05]  /*00c0*/  @P0 EXIT ;  /* 0x000000000000094d */ /* 0x000fea0003800000 */
[----:B------:R-:W-:Y:S01]  /*00d0*/  UISETP.GE.U32.AND UP0, UPT, UR20, 0x8, UPT ;  /* 0x000000081400788c */ /* 0x000fe2000bf06070 */
[----:B------:R-:W-:Y:S02]  /*00e0*/  HFMA2 R12, -RZ, RZ, 0, 0 ;  /* 0x00000000ff0c7431 */ /* 0x000fe400000001ff */
[----:B------:R-:W-:Y:S01]  /*00f0*/  IMAD R13, R13, UR20, RZ ;  /* 0x000000140d0d7c24 */ /* 0x000fe2000f8e02ff */
[----:B------:R-:W-:Y:S01]  /*0100*/  UMOV UR4, URZ ;  /* 0x000000ff00047c82 */ /* 0x000fe20008000000 */
[----:B------:R-:W0:Y:S04]  /*0110*/  LDCU.64 UR18, c[0x0][0x358] ;  /* 0x00006b00ff1277ac */ /* 0x000e280008000a00 */
[----:B------:R-:W-:Y:S05]  /*0120*/  BRA.U !UP0, `(.L_x_0) ;  /* 0x0000000508047547 */ /* 0x000fea000b800000 */
[----:B------:R-:W1:Y:S01]  /*0130*/  LDCU.128 UR24, c[0x0][0x380] ;  /* 0x00007000ff1877ac */ /* 0x000e620008000c00 */
[----:B------:R-:W-:Y:S02]  /*0140*/  MOV R12, RZ ;  /* 0x000000ff000c7202 */ /* 0x000fe40000000f00 */
[----:B------:R-:W-:Y:S01]  /*0150*/  MOV R14, R0 ;  /* 0x00000000000e7202 */ /* 0x000fe20000000f00 */
[----:B------:R-:W-:-:S04]  /*0160*/  ULOP3.LUT UR4, UR20, 0x7ffffff8, URZ, 0xc0, !UPT ;  /* 0x7ffffff814047892 */ /* 0x000fc8000f8ec0ff */
[----:B------:R-:W-:Y:S01]  /*0170*/  UIADD3 UR5, UPT, UPT, -UR4, URZ, URZ ;  /* 0x000000ff04057290 */ /* 0x000fe2000fffe1ff */
[----:B-1----:R-:W-:Y:S01]  /*0180*/  MOV R2, UR24 ;  /* 0x0000001800027c02 */ /* 0x002fe20008000f00 */
[----:B------:R-:W-:Y:S01]  /*0190*/  UIMAD.WIDE UR6, UR20, 0x8, UR26 ;  /* 0x00000008140678a5 */ /* 0x000fe2000f8e021a */
[----:B------:R-:W-:Y:S01]  /*01a0*/  MOV R3, UR25 ;  /* 0x0000001900037c02 */ /* 0x000fe20008000f00 */
[----:B------:R-:W-:Y:S02]  /*01b0*/  UIMAD.WIDE UR8, UR20, 0xc, UR26 ;  /* 0x0000000c140878a5 */ /* 0x000fe4000f8e021a */
[----:B------:R-:W-:Y:S01]  /*01c0*/  UIMAD.WIDE UR10, UR20, 0x10, UR26 ;  /* 0x00000010140a78a5 */ /* 0x000fe2000f8e021a */
[----:B------:R-:W-:Y:S01]  /*01d0*/  IMAD.WIDE.U32 R2, R13, 0x4, R2 ;  /* 0x000000040d027825 */ /* 0x000fe200078e0002 */
[----:B------:R-:W-:Y:S02]  /*01e0*/  UIMAD.WIDE UR12, UR20, 0x14, UR26 ;  /* 0x00000014140c78a5 */ /* 0x000fe4000f8e021a */
[----:B------:R-:W-:Y:S01]  /*01f0*/  UIMAD.WIDE UR14, UR20, 0x18, UR26 ;  /* 0x00000018140e78a5 */ /* 0x000fe2000f8e021a */
[----:B------:R-:W-:Y:S01]  /*0200*/  IADD3 R2, P0, PT, R2, 0x10, RZ ;  /* 0x0000001002027810 */ /* 0x000fe20007f1e0ff */
[----:B------:R-:W-:-:S03]  /*0210*/  UIMAD.WIDE UR16, UR20, 0x1c, UR26 ;  /* 0x0000001c141078a5 */ /* 0x000fc6000f8e021a */
[----:B------:R-:W-:-:S09]  /*0220*/  IADD3.X R3, PT, PT, RZ, R3, RZ, P0, !PT ;  /* 0x00000003ff037210 */ /* 0x000fd200007fe4ff */
.L_x_1:
[----:B------:R-:W-:Y:S01]  /*0230*/  UIMAD.WIDE UR22, UR20, 0x4, UR26 ;  /* 0x00000004141678a5 */ /* 0x000fe2000f8e021a */
[----:B------:R-:W-:Y:S02]  /*0240*/  IMAD.MOV.U32 R23, RZ, RZ, 0x4 ;  /* 0x00000004ff177424 */ /* 0x000fe400078e00ff */
[----:B------:R-:W-:Y:S01]  /*0250*/  HFMA2 R11, -RZ, RZ, 0, 2.384185791015625e-07 ;  /* 0x00000004ff0b7431 */ /* 0x000fe200000001ff */
[----:B------:R-:W-:Y:S01]  /*0260*/  MOV R25, 0x4 ;  /* 0x0000000400197802 */ /* 0x000fe20000000f00 */
[----:B0-----:R-:W2:Y:S01]  /*0270*/  LDG.E R21, desc[UR18][R2.64+-0x10] ;  /* 0xfffff01202157981 */ /* 0x001ea2000c1e1900 */
[C---:B------:R-:W-:Y:S01]  /*0280*/  IMAD.WIDE R22, R14.reuse, R23, UR26 ;  /* 0x0000001a0e167e25 */ /* 0x040fe2000f8e0217 */
[----:B------:R-:W-:Y:S02]  /*0290*/  MOV R8, UR22 ;  /* 0x0000001600087c02 */ /* 0x000fe40008000f00 */
[----:B------:R-:W-:Y:S01]  /*02a0*/  MOV R9, UR23 ;  /* 0x0000001700097c02 */ /* 0x000fe20008000f00 */
[----:B------:R-:W3:Y:S02]  /*02b0*/  LDG.E R19, desc[UR18][R2.64+-0xc] ;  /* 0xfffff41202137981 */ /* 0x000ee4000c1e1900 */
[----:B------:R-:W-:-:S02]  /*02c0*/  IMAD.WIDE R8, R14, 0x4, R8 ;  /* 0x000000040e087825 */ /* 0x000fc400078e0208 */
[----:B------:R-:W2:Y:S01]  /*02d0*/  LDG.E R22, desc[UR18][R22.64] ;  /* 0x0000001216167981 */ /* 0x000ea2000c1e1900 */
[----:B------:R-:W-:Y:S01]  /*02e0*/  MOV R5, 0x4 ;  /* 0x0000000400057802 */ /* 0x000fe20000000f00 */
[C---:B------:R-:W-:Y:S02]  /*02f0*/  IMAD.WIDE R24, R14.reuse, R25, UR6 ;  /* 0x000000060e187e25 */ /* 0x040fe4000f8e0219 */
[----:B------:R0:W3:Y:S02]  /*0300*/  LDG.E R20, desc[UR18][R8.64] ;  /* 0x0000001208147981 */ /* 0x0000e4000c1e1900 */
[----:B------:R-:W-:Y:S02]  /*0310*/  IMAD.WIDE R10, R14, R11, UR8 ;  /* 0x000000080e0a7e25 */ /* 0x000fe4000f8e020b */
[----:B------:R-:W4:Y:S04]  /*0320*/  LDG.E R18, desc[UR18][R24.64] ;  /* 0x0000001218127981 */ /* 0x000f28000c1e1900 */
[----:B------:R-:W4:Y:S01]  /*0330*/  LDG.E R17, desc[UR18][R2.64+-0x8] ;  /* 0xfffff81202117981 */ /* 0x000f22000c1e1900 */
[----:B0-----:R-:W-:-:S02]  /*0340*/  HFMA2 R9, -RZ, RZ, 0, 2.384185791015625e-07 ;  /* 0x00000004ff097431 */ /* 0x001fc400000001ff */
[----:B------:R-:W-:Y:S01]  /*0350*/  IMAD.MOV.U32 R7, RZ, RZ, 0x4 ;  /* 0x00000004ff077424 */ /* 0x000fe200078e00ff */
[----:B------:R0:W5:Y:S01]  /*0360*/  LDG.E R16, desc[UR18][R10.64] ;  /* 0x000000120a107981 */ /* 0x000162000c1e1900 */
[----:B------:R-:W-:-:S03]  /*0370*/  IMAD.WIDE R4, R14, R5, UR10 ;  /* 0x0000000a0e047e25 */ /* 0x000fc6000f8e0205 */
[----:B------:R-:W5:Y:S01]  /*0380*/  LDG.E R15, desc[UR18][R2.64+-0x4] ;  /* 0xfffffc12020f7981 */ /* 0x000f62000c1e1900 */
[C---:B------:R-:W-:Y:S01]  /*0390*/  IMAD.WIDE R6, R14.reuse, R7, UR12 ;  /* 0x0000000c0e067e25 */ /* 0x040fe2000f8e0207 */
[----:B------:R-:W-:Y:S02]  /*03a0*/  MOV R27, 0x4 ;  /* 0x00000004001b7802 */ /* 0x000fe40000000f00 */
[----:B------:R1:W5:Y:S01]  /*03b0*/  LDG.E R4, desc[UR18][R4.64] ;  /* 0x0000001204047981 */ /* 0x000362000c1e1900 */
[----:B------:R-:W-:-:S03]  /*03c0*/  IMAD.WIDE R8, R14, R9, UR14 ;  /* 0x0000000e0e087e25 */ /* 0x000fc6000f8e0209 */
[----:B------:R-:W5:Y:S01]  /*03d0*/  LDG.E R23, desc[UR18][R2.64] ;  /* 0x0000001202177981 */ /* 0x000f62000c1e1900 */
[----:B0-----:R-:W-:-:S03]  /*03e0*/  IMAD.WIDE R10, R14, R27, UR16 ;  /* 0x000000100e0a7e25 */ /* 0x001fc6000f8e021b */
[----:B------:R-:W5:Y:S04]  /*03f0*/  LDG.E R7, desc[UR18][R6.64] ;  /* 0x0000001206077981 */ /* 0x000f68000c1e1900 */
[----:B------:R-:W5:Y:S04]  /*0400*/  LDG.E R24, desc[UR18][R2.64+0x4] ;  /* 0x0000041202187981 */ /* 0x000f68000c1e1900 */
[----:B------:R-:W5:Y:S04]  /*0410*/  LDG.E R8, desc[UR18][R8.64] ;  /* 0x0000001208087981 */ /* 0x000f68000c1e1900 */
[----:B------:R-:W5:Y:S04]  /*0420*/  LDG.E R25, desc[UR18][R2.64+0x8] ;  /* 0x0000081202197981 */ /* 0x000f68000c1e1900 */
[----:B------:R-:W5:Y:S04]  /*0430*/  LDG.E R10, desc[UR18][R10.64] ;  /* 0x000000120a0a7981 */ /* 0x000f68000c1e1900 */
[----:B------:R0:W5:Y:S01]  /*0440*/  LDG.E R27, desc[UR18][R2.64+0xc] ;  /* 0x00000c12021b7981 */ /* 0x000162000c1e1900 */
[----:B------:R-:W-:-:S04]  /*0450*/  UIADD3 UR5, UPT, UPT, UR5, 0x8, URZ ;  /* 0x0000000805057890 */ /* 0x000fc8000fffe0ff */
[----:B------:R-:W-:Y:S01]  /*0460*/  UISETP.NE.AND UP0, UPT, UR5, URZ, UPT ;  /* 0x000000ff0500728c */ /* 0x000fe2000bf05270 */
[----:B-1----:R-:W-:Y:S02]  /*0470*/  MOV R5, UR20 ;  /* 0x0000001400057c02 */ /* 0x002fe40008000f00 */
[----:B0-----:R-:W-:Y:S02]  /*0480*/  IADD3 R2, P0, PT, R2, 0x20, RZ ;  /* 0x0000002002027810 */ /* 0x001fe40007f1e0ff */
[----:B------:R-:W-:Y:S02]  /*0490*/  LEA R14, R5, R14, 0x3 ;  /* 0x0000000e050e7211 */ /* 0x000fe400078e18ff */
[----:B------:R-:W-:Y:S01]  /*04a0*/  IADD3.X R3, PT, PT, RZ, R3, RZ, P0, !PT ;  /* 0x00000003ff037210 */ /* 0x000fe200007fe4ff */
[----:B--2---:R-:W-:-:S04]  /*04b0*/  FFMA R22, R21, R22, R12 ;  /* 0x0000001615167223 */ /* 0x004fc8000000000c */
[----:B---3--:R-:W-:-:S04]  /*04c0*/  FFMA R20, R19, R20, R22 ;  /* 0x0000001413147223 */ /* 0x008fc80000000016 */
[----:B----4-:R-:W-:-:S04]  /*04d0*/  FFMA R18, R17, R18, R20 ;  /* 0x0000001211127223 */ /* 0x010fc80000000014 */
[----:B-----5:R-:W-:-:S04]  /*04e0*/  FFMA R16, R15, R16, R18 ;  /* 0x000000100f107223 */ /* 0x020fc80000000012 */
[----:B------:R-:W-:-:S04]  /*04f0*/  FFMA R23, R23, R4, R16 ;  /* 0x0000000417177223 */ /* 0x000fc80000000010 */
[----:B------:R-:W-:-:S04]  /*0500*/  FFMA R24, R24, R7, R23 ;  /* 0x0000000718187223 */ /* 0x000fc80000000017 */
[----:B------:R-:W-:-:S04]  /*0510*/  FFMA R8, R25, R8, R24 ;  /* 0x0000000819087223 */ /* 0x000fc80000000018 */
[----:B------:R-:W-:Y:S01]  /*0520*/  FFMA R12, R27, R10, R8 ;  /* 0x0000000a1b0c7223 */ /* 0x000fe20000000008 */
[----:B------:R-:W-:Y:S06]  /*0530*/  BRA.U UP0, `(.L_x_1) ;  /* 0xfffffffd003c7547 */ /* 0x000fec000b83ffff */
.L_x_0:
[----:B------:R-:W-:-:S04]  /*0540*/  ULOP3.LUT UR6, UR20, 0x7, URZ, 0xc0, !UPT ;  /* 0x0000000714067892 */ /* 0x000fc8000f8ec0ff */
[----:B------:R-:W-:-:S09]  /*0550*/  UISETP.NE.AND UP0, UPT, UR6, URZ, UPT ;  /* 0x000000ff0600728c */ /* 0x000fd2000bf05270 */
[----:B------:R-:W-:Y:S05]  /*0560*/  BRA.U !UP0, `(.L_x_2) ;  /* 0x0000000508387547 */ /* 0x000fea000b800000 */
[----:B------:R-:W-:Y:S02]  /*0570*/  UISETP.GE.U32.AND UP0, UPT, UR6, 0x4, UPT ;  /* 0x000000040600788c */ /* 0x000fe4000bf06070 */
[----:B------:R-:W-:-:S04]  /*0580*/  ULOP3.LUT UR5, UR20, 0x3, URZ, 0xc0, !UPT ;  /* 0x0000000314057892 */ /* 0x000fc8000f8ec0ff */
[----:B------:R-:W-:-:S03]  /*0590*/  UISETP.NE.AND UP1, UPT, UR5, URZ, UPT ;  /* 0x000000ff0500728c */ /* 0x000fc6000bf25270 */
[----:B------:R-:W-:Y:S08]  /*05a0*/  BRA.U !UP0, `(.L_x_3) ;  /* 0x00000001087c7547 */ /* 0x000ff0000b800000 */
[----:B------:R-:W1:Y:S01]  /*05b0*/  LDC.64 R6, c[0x0][0x388] ;  /* 0x0000e200ff067b82 */ /* 0x000e620000000a00 */
[----:B------:R-:W2:Y:S01]  /*05c0*/  LDCU.64 UR6, c[0x0][0x380] ;  /* 0x00007000ff0677ac */ /* 0x000ea20008000a00 */
[----:B------:R-:W-:Y:S01]  /*05d0*/  IMAD.U32 R9, RZ, RZ, UR4 ;  /* 0x00000004ff097e24 */ /* 0x000fe2000f8e00ff */
[C---:B------:R-:W-:Y:S02]  /*05e0*/  IADD3 R3, PT, PT, R13.reuse, UR4, RZ ;  /* 0x000000040d037c10 */ /* 0x040fe4000fffe0ff */
[----:B------:R-:W-:Y:S01]  /*05f0*/  IADD3 R10, P0, PT, R13, UR4, RZ ;  /* 0x000000040d0a7c10 */ /* 0x000fe2000ff1e0ff */
[----:B------:R-:W-:Y:S01]  /*0600*/  IMAD R9, R9, UR20, R0 ;  /* 0x0000001409097c24 */ /* 0x000fe2000f8e0200 */
[----:B------:R-:W-:Y:S01]  /*0610*/  MOV R11, UR20 ;  /* 0x00000014000b7c02 */ /* 0x000fe20008000f00 */
[----:B------:R-:W3:Y:S01]  /*0620*/  LDC.64 R4, c[0x0][0x380] ;  /* 0x0000e000ff047b82 */ /* 0x000ee20000000a00 */
[----:B------:R-:W-:Y:S01]  /*0630*/  MOV R15, UR20 ;  /* 0x00000014000f7c02 */ /* 0x000fe20008000f00 */
[----:B-1----:R-:W-:Y:S01]  /*0640*/  IMAD.WIDE R6, R9, 0x4, R6 ;  /* 0x0000000409067825 */ /* 0x002fe200078e0206 */
[----:B------:R-:W-:-:S05]  /*0650*/  MOV R9, UR20 ;  /* 0x0000001400097c02 */ /* 0x000fca0008000f00 */
[----:B------:R-:W-:Y:S02]  /*0660*/  IMAD.WIDE R8, R9, 0x4, R6 ;  /* 0x0000000409087825 */ /* 0x000fe400078e0206 */
[----:B0-----:R-:W4:Y:S02]  /*0670*/  LDG.E R6, desc[UR18][R6.64] ;  /* 0x0000001206067981 */ /* 0x001f24000c1e1900 */
[----:B---3--:R-:W-:Y:S01]  /*0680*/  IMAD.WIDE.U32 R4, R3, 0x4, R4 ;  /* 0x0000000403047825 */ /* 0x008fe200078e0004 */
[----:B------:R-:W-:Y:S01]  /*0690*/  IADD3.X R3, PT, PT, RZ, RZ, RZ, P0, !PT ;  /* 0x000000ffff037210 */ /* 0x000fe200007fe4ff */
[----:B------:R-:W3:Y:S01]  /*06a0*/  LDG.E R17, desc[UR18][R8.64] ;  /* 0x0000001208117981 */ /* 0x000ee2000c1e1900 */
[----:B--2---:R-:W-:-:S03]  /*06b0*/  LEA R2, P0, R10, UR6, 0x2 ;  /* 0x000000060a027c11 */ /* 0x004fc6000f8010ff */
[----:B------:R-:W4:Y:S01]  /*06c0*/  LDG.E R5, desc[UR18][R4.64] ;  /* 0x0000001204057981 */ /* 0x000f22000c1e1900 */
[----:B------:R-:W-:Y:S01]  /*06d0*/  LEA.HI.X R3, R10, UR7, R3, 0x2, P0 ;  /* 0x000000070a037c11 */ /* 0x000fe200080f1403 */
[----:B------:R-:W-:-:S04]  /*06e0*/  IMAD.WIDE R10, R11, 0x4, R8 ;  /* 0x000000040b0a7825 */ /* 0x000fc800078e0208 */
[----:B------:R-:W3:Y:S01]  /*06f0*/  LDG.E R16, desc[UR18][R2.64+0x4] ;  /* 0x0000041202107981 */ /* 0x000ee2000c1e1900 */
[----:B------:R-:W-:-:S03]  /*0700*/  IMAD.WIDE R14, R15, 0x4, R10 ;  /* 0x000000040f0e7825 */ /* 0x000fc600078e020a */
[----:B------:R-:W2:Y:S04]  /*0710*/  LDG.E R19, desc[UR18][R10.64] ;  /* 0x000000120a137981 */ /* 0x000ea8000c1e1900 */
[----:B------:R-:W2:Y:S04]  /*0720*/  LDG.E R18, desc[UR18][R2.64+0x8] ;  /* 0x0000081202127981 */ /* 0x000ea8000c1e1900 */
[----:B------:R-:W5:Y:S04]  /*0730*/  LDG.E R20, desc[UR18][R2.64+0xc] ;  /* 0x00000c1202147981 */ /* 0x000f68000c1e1900 */
[----:B------:R-:W5:Y:S01]  /*0740*/  LDG.E R14, desc[UR18][R14.64] ;  /* 0x000000120e0e7981 */ /* 0x000f62000c1e1900 */
[----:B------:R-:W-:Y:S01]  /*0750*/  UIADD3 UR4, UPT, UPT, UR4, 0x4, URZ ;  /* 0x0000000404047890 */ /* 0x000fe2000fffe0ff */
[----:B----4-:R-:W-:-:S04]  /*0760*/  FFMA R5, R5, R6, R12 ;  /* 0x0000000605057223 */ /* 0x010fc8000000000c */
[----:B---3--:R-:W-:-:S04]  /*0770*/  FFMA R5, R16, R17, R5 ;  /* 0x0000001110057223 */ /* 0x008fc80000000005 */
[----:B--2---:R-:W-:-:S04]  /*0780*/  FFMA R5, R18, R19, R5 ;  /* 0x0000001312057223 */ /* 0x004fc80000000005 */
[----:B-----5:R-:W-:-:S07]  /*0790*/  FFMA R12, R20, R14, R5 ;  /* 0x0000000e140c7223 */ /* 0x020fce0000000005 */
.L_x_3:
[----:B------:R-:W-:Y:S05]  /*07a0*/  BRA.U !UP1, `(.L_x_2) ;  /* 0x0000000109a87547 */ /* 0x000fea000b800000 */
[----:B------:R-:W-:Y:S01]  /*07b0*/  UISETP.NE.AND UP0, UPT, UR5, 0x1, UPT ;  /* 0x000000010500788c */ /* 0x000fe2000bf05270 */
[----:B------:R-:W-:Y:S01]  /*07c0*/  MOV R7, UR4 ;  /* 0x0000000400077c02 */ /* 0x000fe20008000f00 */
[----:B------:R-:W-:Y:S02]  /*07d0*/  ULOP3.LUT UR5, UR20, 0x1, URZ, 0xc0, !UPT ;  /* 0x0000000114057892 */ /* 0x000fe4000f8ec0ff */
[----:B------:R-:W-:Y:S02]  /*07e0*/  MOV R15, UR20 ;  /* 0x00000014000f7c02 */ /* 0x000fe40008000f00 */
[----:B------:R-:W-:Y:S01]  /*07f0*/  UISETP.NE.U32.AND UP1, UPT, UR5, 0x1, UPT ;  /* 0x000000010500788c */ /* 0x000fe2000bf25070 */
[----:B------:R-:W-:-:S04]  /*0800*/  PLOP3.LUT P1, PT, PT, PT, UP0, 0x80, 0x8 ;  /* 0x000000000008781c */ /* 0x000fc80003f2f008 */
[----:B------:R-:W1:Y:S01]  /*0810*/  @UP0 LDCU.128 UR8, c[0x0][0x380] ;  /* 0x00007000ff0807ac */ /* 0x000e620008000c00 */
[----:B------:R-:W-:Y:S01]  /*0820*/  PLOP3.LUT P0, PT, PT, PT, UP1, 0x80, 0x8 ;  /* 0x000000000008781c */ /* 0x000fe20003f0f018 */
[----:B------:R-:W2:Y:S04]  /*0830*/  @UP0 LDCU.64 UR6, c[0x0][0x380] ;  /* 0x00007000ff0607ac */ /* 0x000ea80008000a00 */
[----:B------:R-:W3:Y:S03]  /*0840*/  @!UP1 LDCU.128 UR12, c[0x0][0x380] ;  /* 0x00007000ff0c97ac */ /* 0x000ee60008000c00 */
[C---:B------:R-:W-:Y:S02]  /*0850*/  @P1 IADD3 R3, PT, PT, R13.reuse, UR4, RZ ;  /* 0x000000040d031c10 */ /* 0x040fe4000fffe0ff */
[----:B------:R-:W-:Y:S01]  /*0860*/  @P1 IADD3 R6, P2, PT, R13, UR4, RZ ;  /* 0x000000040d061c10 */ /* 0x000fe2000ff5e0ff */
[----:B------:R-:W-:Y:S01]  /*0870*/  @UP0 UIADD3 UR4, UPT, UPT, UR4, 0x2, URZ ;  /* 0x0000000204040890 */ /* 0x000fe2000fffe0ff */
[----:B-1----:R-:W-:Y:S01]  /*0880*/  MOV R11, UR9 ;  /* 0x00000009000b7c02 */ /* 0x002fe20008000f00 */
[----:B------:R-:W-:Y:S01]  /*0890*/  IMAD.U32 R10, RZ, RZ, UR8 ;  /* 0x00000008ff0a7e24 */ /* 0x000fe2000f8e00ff */
[----:B------:R-:W-:-:S02]  /*08a0*/  MOV R4, UR10 ;  /* 0x0000000a00047c02 */ /* 0x000fc40008000f00 */
[----:B------:R-:W-:Y:S01]  /*08b0*/  MOV R5, UR11 ;  /* 0x0000000b00057c02 */ /* 0x000fe20008000f00 */
[----:B------:R-:W-:-:S04]  /*08c0*/  @P1 IMAD.WIDE.U32 R10, R3, 0x4, R10 ;  /* 0x00000004030a1825 */ /* 0x000fc800078e000a */
[----:B------:R-:W-:Y:S01]  /*08d0*/  @P1 IMAD R3, R7, UR20, R0 ;  /* 0x0000001407031c24 */ /* 0x000fe2000f8e0200 */
[----:B------:R-:W-:Y:S01]  /*08e0*/  @P1 IADD3.X R7, PT, PT, RZ, RZ, RZ, P2, !PT ;  /* 0x000000ffff071210 */ /* 0x000fe200017fe4ff */
[----:B------:R-:W-:Y:S01]  /*08f0*/  IMAD.U32 R19, RZ, RZ, UR4 ;  /* 0x00000004ff137e24 */ /* 0x000fe2000f8e00ff */
[C---:B--2---:R-:W-:Y:S01]  /*0900*/  @P1 LEA R2, P2, R6.reuse, UR6, 0x2 ;  /* 0x0000000606021c11 */ /* 0x044fe2000f8410ff */
[----:B------:R-:W-:Y:S01]  /*0910*/  @P1 IMAD.WIDE R4, R3, 0x4, R4 ;  /* 0x0000000403041825 */ /* 0x000fe200078e0204 */
[----:B------:R-:W-:Y:S01]  /*0920*/  @!P0 IADD3 R17, PT, PT, R13, UR4, RZ ;  /* 0x000000040d118c10 */ /* 0x000fe2000fffe0ff */
[----:B0-----:R-:W2:Y:S01]  /*0930*/  @P1 LDG.E R11, desc[UR18][R10.64] ;  /* 0x000000120a0b1981 */ /* 0x001ea2000c1e1900 */
[----:B------:R-:W-:Y:S01]  /*0940*/  @P1 LEA.HI.X R3, R6, UR7, R7, 0x2, P2 ;  /* 0x0000000706031c11 */ /* 0x000fe200090f1407 */
[----:B------:R-:W-:Y:S01]  /*0950*/  @!P0 IMAD R19, R19, UR20, R0 ;  /* 0x0000001413138c24 */ /* 0x000fe2000f8e0200 */
[----:B---3--:R-:W-:Y:S01]  /*0960*/  MOV R6, UR12 ;  /* 0x0000000c00067c02 */ /* 0x008fe20008000f00 */
[----:B------:R-:W-:Y:S01]  /*0970*/  @P1 IMAD.WIDE R14, R15, 0x4, R4 ;  /* 0x000000040f0e1825 */ /* 0x000fe200078e0204 */
[----:B------:R-:W-:Y:S01]  /*0980*/  MOV R7, UR13 ;  /* 0x0000000d00077c02 */ /* 0x000fe20008000f00 */
[----:B------:R-:W2:Y:S01]  /*0990*/  @P1 LDG.E R4, desc[UR18][R4.64] ;  /* 0x0000001204041981 */ /* 0x000ea2000c1e1900 */
[----:B------:R-:W-:-:S02]  /*09a0*/  MOV R8, UR14 ;  /* 0x0000000e00087c02 */ /* 0x000fc40008000f00 */
[----:B------:R-:W-:Y:S01]  /*09b0*/  MOV R9, UR15 ;  /* 0x0000000f00097c02 */ /* 0x000fe20008000f00 */
[----:B------:R-:W-:Y:S01]  /*09c0*/  @!P0 IMAD.WIDE.U32 R6, R17, 0x4, R6 ;  /* 0x0000000411068825 */ /* 0x000fe200078e0006 */
[----:B------:R-:W3:Y:S03]  /*09d0*/  @P1 LDG.E R14, desc[UR18][R14.64] ;  /* 0x000000120e0e1981 */ /* 0x000ee6000c1e1900 */
[----:B------:R-:W-:Y:S01]  /*09e0*/  @!P0 IMAD.WIDE R8, R19, 0x4, R8 ;  /* 0x0000000413088825 */ /* 0x000fe200078e0208 */
[----:B------:R-:W3:Y:S04]  /*09f0*/  @P1 LDG.E R2, desc[UR18][R2.64+0x4] ;  /* 0x0000041202021981 */ /* 0x000ee8000c1e1900 */
[----:B------:R-:W4:Y:S04]  /*0a00*/  @!P0 LDG.E R7, desc[UR18][R6.64] ;  /* 0x0000001206078981 */ /* 0x000f28000c1e1900 */
[----:B------:R-:W4:Y:S01]  /*0a10*/  @!P0 LDG.E R8, desc[UR18][R8.64] ;  /* 0x0000001208088981 */ /* 0x000f22000c1e1900 */
[----:B--2---:R-:W-:-:S04]  /*0a20*/  @P1 FFMA R11, R11, R4, R12 ;  /* 0x000000040b0b1223 */ /* 0x004fc8000000000c */
[----:B---3--:R-:W-:-:S04]  /*0a30*/  @P1 FFMA R12, R2, R14, R11 ;  /* 0x0000000e020c1223 */ /* 0x008fc8000000000b */
[----:B----4-:R-:W-:-:S07]  /*0a40*/  @!P0 FFMA R12, R7, R8, R12 ;  /* 0x00000008070c8223 */ /* 0x010fce000000000c */
.L_x_2:
[----:B------:R-:W1:Y:S01]  /*0a50*/  LDC.64 R2, c[0x0][0x390] ;  /* 0x0000e400ff027b82 */ /* 0x000e620000000a00 */
[----:B------:R-:W-:-:S05]  /*0a60*/  IADD3 R13, PT, PT, R0, R13, RZ ;  /* 0x0000000d000d7210 */ /* 0x000fca0007ffe0ff */
[----:B-1----:R-:W-:-:S05]  /*0a70*/  IMAD.WIDE R2, R13, 0x4, R2 ;  /* 0x000000040d027825 */ /* 0x002fca00078e0202 */
[----:B0-----:R-:W-:Y:S01]  /*0a80*/  STG.E desc[UR18][R2.64], R12 ;  /* 0x0000000c02007986 */ /* 0x001fe2000c101912 */
[----:B------:R-:W-:Y:S05]  /*0a90*/  EXIT ;  /* 0x000000000000794d */ /* 0x000fea0003800000 */
.L_x_4:
[----:B------:R-:W-:-:S00]  /*0aa0*/  BRA `(.L_x_4) ;  /* 0xfffffffc00fc7947 */ /* 0x000fc0000383ffff */
[----:B------:R-:W-:-:S00]  /*0ab0*/  NOP ;  /* 0x0000000000007918 */ /* 0x000fc00000000000 */
        /* <DEDUP_REMOVED lines=12> */
.L_x_5:


//--------------------- .nv.shared.reserved.0     --------------------------
	.section	.nv.shared.reserved.0,"aw",@nobits
	.weak		__nv_reservedSMEM_offset_0_alias
	.size		__nv_reservedSMEM_offset_0_alias, 0, 64
	.other		__nv_reservedSMEM_offset_0_alias,@"STO_CUDA_RESERVED_SHARED STV_DEFAULT"
__nv_reservedSMEM_offset_0_alias:
	.zero		0
	.zero		64


//--------------------- .nv.constant0._Z17naiveMatMulKernelPfS_S_i --------------------------
	.section	.nv.constant0._Z17naiveMatMulKernelPfS_S_i,"a",@progbits
	.sectionflags	@""
	.align	4
.nv.constant0._Z17naiveMatMulKernelPfS_S_i:
	.zero		924


//--------------------- SYMBOLS --------------------------

	.type		.nv.reservedSmem.offset0,@object
	.size		.nv.reservedSmem.offset0,0x4
